//
// Generated by NVIDIA NVVM Compiler
//
// Compiler Build ID: CL-36424714
// Cuda compilation tools, release 13.0, V13.0.88
// Based on NVVM 20.0.0
//

.version 9.0
.target sm_100
.address_size 64

	// .globl	_Z27fft256_shared_memory_kernelPK6float2PS_i
.const .align 4 .b8 cos_table_256_shared[512];
.const .align 4 .b8 sin_table_256_shared[512];
// _ZZ27fft256_shared_memory_kernelPK6float2PS_iE4data has been demoted

.visible .entry _Z27fft256_shared_memory_kernelPK6float2PS_i(
	.param .u64 .ptr .align 1 _Z27fft256_shared_memory_kernelPK6float2PS_i_param_0,
	.param .u64 .ptr .align 1 _Z27fft256_shared_memory_kernelPK6float2PS_i_param_1,
	.param .u32 _Z27fft256_shared_memory_kernelPK6float2PS_i_param_2
)
{
	.reg .pred 	%p<10>;
	.reg .b32 	%r<81>;
	.reg .b32 	%f<125>;
	.reg .b64 	%rd<44>;
	// demoted variable
	.shared .align 8 .b8 _ZZ27fft256_shared_memory_kernelPK6float2PS_iE4data[2048];
	ld.param.u64 	%rd1, [_Z27fft256_shared_memory_kernelPK6float2PS_i_param_0];
	ld.param.u64 	%rd2, [_Z27fft256_shared_memory_kernelPK6float2PS_i_param_1];
	ld.param.u32 	%r12, [_Z27fft256_shared_memory_kernelPK6float2PS_i_param_2];
	mov.u32 	%r1, %ctaid.x;
	mov.u32 	%r2, %tid.x;
	setp.ge.s32 	%p1, %r1, %r12;
	@%p1 bra 	$L__BB0_18;
	cvta.to.global.u64 	%rd3, %rd1;
	shl.b32 	%r13, %r1, 8;
	add.s32 	%r3, %r13, %r2;
	shr.u32 	%r14, %r2, 4;
	shl.b32 	%r15, %r2, 4;
	and.b32  	%r16, %r15, 16;
	shl.b32 	%r17, %r2, 2;
	and.b32  	%r18, %r17, 8;
	or.b32  	%r19, %r16, %r18;
	and.b32  	%r20, %r2, 4;
	or.b32  	%r21, %r20, %r19;
	shr.u32 	%r22, %r2, 2;
	and.b32  	%r23, %r22, 2;
	or.b32  	%r24, %r21, %r23;
	and.b32  	%r25, %r14, 1;
	or.b32  	%r26, %r25, %r24;
	shr.u32 	%r27, %r2, 6;
	shl.b32 	%r28, %r26, 2;
	and.b32  	%r29, %r14, 2;
	or.b32  	%r30, %r28, %r29;
	and.b32  	%r31, %r27, 1;
	or.b32  	%r32, %r31, %r30;
	shl.b32 	%r33, %r32, 4;
	and.b32  	%r34, %r14, 8;
	or.b32  	%r35, %r33, %r34;
	mov.u32 	%r36, _ZZ27fft256_shared_memory_kernelPK6float2PS_iE4data;
	add.s32 	%r37, %r36, %r35;
	mul.wide.u32 	%rd4, %r3, 8;
	add.s64 	%rd5, %rd3, %rd4;
	ld.global.v2.f32 	{%f1, %f2}, [%rd5];
	st.shared.v2.f32 	[%r37], {%f1, %f2};
	bar.sync 	0;
	and.b32  	%r38, %r2, 1;
	setp.eq.b32 	%p2, %r38, 1;
	shl.b32 	%r39, %r2, 3;
	add.s32 	%r4, %r36, %r39;
	@%p2 bra 	$L__BB0_3;
	ld.const.f32 	%f3, [cos_table_256_shared];
	ld.const.f32 	%f4, [sin_table_256_shared];
	ld.shared.v2.f32 	{%f5, %f6}, [%r4];
	ld.shared.v2.f32 	{%f7, %f8}, [%r4+8];
	mul.f32 	%f9, %f3, %f7;
	mul.f32 	%f10, %f4, %f8;
	sub.f32 	%f11, %f9, %f10;
	mul.f32 	%f12, %f3, %f8;
	fma.rn.f32 	%f13, %f4, %f7, %f12;
	add.f32 	%f14, %f5, %f11;
	add.f32 	%f15, %f6, %f13;
	st.shared.v2.f32 	[%r4], {%f14, %f15};
	sub.f32 	%f16, %f5, %f11;
	sub.f32 	%f17, %f6, %f13;
	st.shared.v2.f32 	[%r4+8], {%f16, %f17};
$L__BB0_3:
	bar.sync 	0;
	and.b32  	%r5, %r2, 3;
	setp.gt.u32 	%p3, %r5, 1;
	@%p3 bra 	$L__BB0_5;
	and.b32  	%r40, %r2, 1020;
	or.b32  	%r41, %r40, %r5;
	shl.b32 	%r42, %r5, 6;
	mul.wide.u32 	%rd6, %r42, 4;
	mov.u64 	%rd7, cos_table_256_shared;
	add.s64 	%rd8, %rd7, %rd6;
	ld.const.f32 	%f18, [%rd8];
	mov.u64 	%rd9, sin_table_256_shared;
	add.s64 	%rd10, %rd9, %rd6;
	ld.const.f32 	%f19, [%rd10];
	shl.b32 	%r43, %r41, 3;
	add.s32 	%r45, %r36, %r43;
	ld.shared.v2.f32 	{%f20, %f21}, [%r45];
	ld.shared.v2.f32 	{%f22, %f23}, [%r45+16];
	mul.f32 	%f24, %f18, %f22;
	mul.f32 	%f25, %f19, %f23;
	sub.f32 	%f26, %f24, %f25;
	mul.f32 	%f27, %f18, %f23;
	fma.rn.f32 	%f28, %f19, %f22, %f27;
	add.f32 	%f29, %f20, %f26;
	add.f32 	%f30, %f21, %f28;
	st.shared.v2.f32 	[%r45], {%f29, %f30};
	sub.f32 	%f31, %f20, %f26;
	sub.f32 	%f32, %f21, %f28;
	st.shared.v2.f32 	[%r45+16], {%f31, %f32};
$L__BB0_5:
	bar.sync 	0;
	and.b32  	%r6, %r2, 7;
	setp.gt.u32 	%p4, %r6, 3;
	@%p4 bra 	$L__BB0_7;
	and.b32  	%r46, %r2, 1016;
	or.b32  	%r47, %r46, %r6;
	shl.b32 	%r48, %r6, 5;
	mul.wide.u32 	%rd11, %r48, 4;
	mov.u64 	%rd12, cos_table_256_shared;
	add.s64 	%rd13, %rd12, %rd11;
	ld.const.f32 	%f33, [%rd13];
	mov.u64 	%rd14, sin_table_256_shared;
	add.s64 	%rd15, %rd14, %rd11;
	ld.const.f32 	%f34, [%rd15];
	shl.b32 	%r49, %r47, 3;
	add.s32 	%r51, %r36, %r49;
	ld.shared.v2.f32 	{%f35, %f36}, [%r51];
	ld.shared.v2.f32 	{%f37, %f38}, [%r51+32];
	mul.f32 	%f39, %f33, %f37;
	mul.f32 	%f40, %f34, %f38;
	sub.f32 	%f41, %f39, %f40;
	mul.f32 	%f42, %f33, %f38;
	fma.rn.f32 	%f43, %f34, %f37, %f42;
	add.f32 	%f44, %f35, %f41;
	add.f32 	%f45, %f36, %f43;
	st.shared.v2.f32 	[%r51], {%f44, %f45};
	sub.f32 	%f46, %f35, %f41;
	sub.f32 	%f47, %f36, %f43;
	st.shared.v2.f32 	[%r51+32], {%f46, %f47};
$L__BB0_7:
	bar.sync 	0;
	and.b32  	%r7, %r2, 15;
	setp.gt.u32 	%p5, %r7, 7;
	@%p5 bra 	$L__BB0_9;
	and.b32  	%r52, %r2, 1008;
	or.b32  	%r53, %r52, %r7;
	shl.b32 	%r54, %r7, 4;
	mul.wide.u32 	%rd16, %r54, 4;
	mov.u64 	%rd17, cos_table_256_shared;
	add.s64 	%rd18, %rd17, %rd16;
	ld.const.f32 	%f48, [%rd18];
	mov.u64 	%rd19, sin_table_256_shared;
	add.s64 	%rd20, %rd19, %rd16;
	ld.const.f32 	%f49, [%rd20];
	shl.b32 	%r55, %r53, 3;
	add.s32 	%r57, %r36, %r55;
	ld.shared.v2.f32 	{%f50, %f51}, [%r57];
	ld.shared.v2.f32 	{%f52, %f53}, [%r57+64];
	mul.f32 	%f54, %f48, %f52;
	mul.f32 	%f55, %f49, %f53;
	sub.f32 	%f56, %f54, %f55;
	mul.f32 	%f57, %f48, %f53;
	fma.rn.f32 	%f58, %f49, %f52, %f57;
	add.f32 	%f59, %f50, %f56;
	add.f32 	%f60, %f51, %f58;
	st.shared.v2.f32 	[%r57], {%f59, %f60};
	sub.f32 	%f61, %f50, %f56;
	sub.f32 	%f62, %f51, %f58;
	st.shared.v2.f32 	[%r57+64], {%f61, %f62};
$L__BB0_9:
	bar.sync 	0;
	and.b32  	%r8, %r2, 31;
	setp.gt.u32 	%p6, %r8, 15;
	@%p6 bra 	$L__BB0_11;
	and.b32  	%r58, %r2, 992;
	or.b32  	%r59, %r58, %r8;
	shl.b32 	%r60, %r8, 3;
	mul.wide.u32 	%rd21, %r60, 4;
	mov.u64 	%rd22, cos_table_256_shared;
	add.s64 	%rd23, %rd22, %rd21;
	ld.const.f32 	%f63, [%rd23];
	mov.u64 	%rd24, sin_table_256_shared;
	add.s64 	%rd25, %rd24, %rd21;
	ld.const.f32 	%f64, [%rd25];
	shl.b32 	%r61, %r59, 3;
	add.s32 	%r63, %r36, %r61;
	ld.shared.v2.f32 	{%f65, %f66}, [%r63];
	ld.shared.v2.f32 	{%f67, %f68}, [%r63+128];
	mul.f32 	%f69, %f63, %f67;
	mul.f32 	%f70, %f64, %f68;
	sub.f32 	%f71, %f69, %f70;
	mul.f32 	%f72, %f63, %f68;
	fma.rn.f32 	%f73, %f64, %f67, %f72;
	add.f32 	%f74, %f65, %f71;
	add.f32 	%f75, %f66, %f73;
	st.shared.v2.f32 	[%r63], {%f74, %f75};
	sub.f32 	%f76, %f65, %f71;
	sub.f32 	%f77, %f66, %f73;
	st.shared.v2.f32 	[%r63+128], {%f76, %f77};
$L__BB0_11:
	bar.sync 	0;
	and.b32  	%r9, %r2, 63;
	setp.gt.u32 	%p7, %r9, 31;
	@%p7 bra 	$L__BB0_13;
	and.b32  	%r64, %r2, 960;
	or.b32  	%r65, %r64, %r9;
	shl.b32 	%r66, %r9, 2;
	mul.wide.u32 	%rd26, %r66, 4;
	mov.u64 	%rd27, cos_table_256_shared;
	add.s64 	%rd28, %rd27, %rd26;
	ld.const.f32 	%f78, [%rd28];
	mov.u64 	%rd29, sin_table_256_shared;
	add.s64 	%rd30, %rd29, %rd26;
	ld.const.f32 	%f79, [%rd30];
	shl.b32 	%r67, %r65, 3;
	add.s32 	%r69, %r36, %r67;
	ld.shared.v2.f32 	{%f80, %f81}, [%r69];
	ld.shared.v2.f32 	{%f82, %f83}, [%r69+256];
	mul.f32 	%f84, %f78, %f82;
	mul.f32 	%f85, %f79, %f83;
	sub.f32 	%f86, %f84, %f85;
	mul.f32 	%f87, %f78, %f83;
	fma.rn.f32 	%f88, %f79, %f82, %f87;
	add.f32 	%f89, %f80, %f86;
	add.f32 	%f90, %f81, %f88;
	st.shared.v2.f32 	[%r69], {%f89, %f90};
	sub.f32 	%f91, %f80, %f86;
	sub.f32 	%f92, %f81, %f88;
	st.shared.v2.f32 	[%r69+256], {%f91, %f92};
$L__BB0_13:
	bar.sync 	0;
	and.b32  	%r10, %r2, 127;
	setp.gt.u32 	%p8, %r10, 63;
	@%p8 bra 	$L__BB0_15;
	and.b32  	%r70, %r2, 896;
	or.b32  	%r71, %r70, %r10;
	shl.b32 	%r72, %r10, 1;
	mul.wide.u32 	%rd31, %r72, 4;
	mov.u64 	%rd32, cos_table_256_shared;
	add.s64 	%rd33, %rd32, %rd31;
	ld.const.f32 	%f93, [%rd33];
	mov.u64 	%rd34, sin_table_256_shared;
	add.s64 	%rd35, %rd34, %rd31;
	ld.const.f32 	%f94, [%rd35];
	shl.b32 	%r73, %r71, 3;
	add.s32 	%r75, %r36, %r73;
	ld.shared.v2.f32 	{%f95, %f96}, [%r75];
	ld.shared.v2.f32 	{%f97, %f98}, [%r75+512];
	mul.f32 	%f99, %f93, %f97;
	mul.f32 	%f100, %f94, %f98;
	sub.f32 	%f101, %f99, %f100;
	mul.f32 	%f102, %f93, %f98;
	fma.rn.f32 	%f103, %f94, %f97, %f102;
	add.f32 	%f104, %f95, %f101;
	add.f32 	%f105, %f96, %f103;
	st.shared.v2.f32 	[%r75], {%f104, %f105};
	sub.f32 	%f106, %f95, %f101;
	sub.f32 	%f107, %f96, %f103;
	st.shared.v2.f32 	[%r75+512], {%f106, %f107};
$L__BB0_15:
	bar.sync 	0;
	and.b32  	%r11, %r2, 255;
	setp.gt.u32 	%p9, %r11, 127;
	@%p9 bra 	$L__BB0_17;
	and.b32  	%r76, %r2, 768;
	or.b32  	%r77, %r76, %r11;
	mul.wide.u32 	%rd36, %r11, 4;
	mov.u64 	%rd37, cos_table_256_shared;
	add.s64 	%rd38, %rd37, %rd36;
	ld.const.f32 	%f108, [%rd38];
	mov.u64 	%rd39, sin_table_256_shared;
	add.s64 	%rd40, %rd39, %rd36;
	ld.const.f32 	%f109, [%rd40];
	shl.b32 	%r78, %r77, 3;
	add.s32 	%r80, %r36, %r78;
	ld.shared.v2.f32 	{%f110, %f111}, [%r80];
	ld.shared.v2.f32 	{%f112, %f113}, [%r80+1024];
	mul.f32 	%f114, %f108, %f112;
	mul.f32 	%f115, %f109, %f113;
	sub.f32 	%f116, %f114, %f115;
	mul.f32 	%f117, %f108, %f113;
	fma.rn.f32 	%f118, %f109, %f112, %f117;
	add.f32 	%f119, %f110, %f116;
	add.f32 	%f120, %f111, %f118;
	st.shared.v2.f32 	[%r80], {%f119, %f120};
	sub.f32 	%f121, %f110, %f116;
	sub.f32 	%f122, %f111, %f118;
	st.shared.v2.f32 	[%r80+1024], {%f121, %f122};
$L__BB0_17:
	bar.sync 	0;
	cvta.to.global.u64 	%rd41, %rd2;
	add.s64 	%rd43, %rd41, %rd4;
	ld.shared.v2.f32 	{%f123, %f124}, [%r4];
	st.global.v2.f32 	[%rd43], {%f123, %f124};
$L__BB0_18:
	ret;

}


// ===== COMPILED SASS (sm_100) =====

	.target	sm_100

	.elftype	@"ET_EXEC"


//--------------------- .note.nv.tkinfo           --------------------------
	.section	.note.nv.tkinfo,"",@"SHT_NOTE"
	.sectionflags	@"SHF_NOTE_NV_TKINFO"
	.tkinfo
        /*0018*/ 	.word	0x00000002
        /*0030*/ 	.string	""
        /*0030*/ 	.string	"ptxas"
        /*0030*/ 	.string	"Cuda compilation tools, release 13.0, V13.0.88"
        /*0030*/ 	.string	"Build cuda_13.0.r13.0/compiler.36424714_0"
        /*0030*/ 	.string	"-arch sm_100 -m 64 "



//--------------------- .note.nv.cuinfo           --------------------------
	.section	.note.nv.cuinfo,"",@"SHT_NOTE"
	.sectionflags	@"SHF_NOTE_NV_CUINFO"
        /*0018*/ 	.short	0x0002
        /*001a*/ 	.short	0x0064
        /*001c*/ 	.short	0x0082
	.zero		2


//--------------------- .nv.info                  --------------------------
	.section	.nv.info,"",@"SHT_CUDA_INFO"
	.align	4


	//----- nvinfo : EIATTR_REGCOUNT
	.align		4
        /*0000*/ 	.byte	0x04, 0x2f
        /*0002*/ 	.short	(.L_3 - .L_2)
	.align		4
.L_2:
        /*0004*/ 	.word	index@(_Z27fft256_shared_memory_kernelPK6float2PS_i)
        /*0008*/ 	.word	0x00000015


	//----- nvinfo : EIATTR_FRAME_SIZE
	.align		4
.L_3:
        /*000c*/ 	.byte	0x04, 0x11
        /*000e*/ 	.short	(.L_5 - .L_4)
	.align		4
.L_4:
        /*0010*/ 	.word	index@(_Z27fft256_shared_memory_kernelPK6float2PS_i)
        /*0014*/ 	.word	0x00000000


	//----- nvinfo : EIATTR_MIN_STACK_SIZE
	.align		4
.L_5:
        /*0018*/ 	.byte	0x04, 0x12
        /*001a*/ 	.short	(.L_7 - .L_6)
	.align		4
.L_6:
        /*001c*/ 	.word	index@(_Z27fft256_shared_memory_kernelPK6float2PS_i)
        /*0020*/ 	.word	0x00000000
.L_7:


//--------------------- .nv.compat                --------------------------
	.section	.nv.compat,"",@"SHT_CUDA_COMPAT_INFO"
	.align	4
        /*0000*/ 	.byte	0x02, 0x09, 0x00, 0x00, 0x02, 0x02, 0x01, 0x00, 0x02, 0x05, 0x05, 0x00, 0x03, 0x07, 0x01, 0x01
        /*0010*/ 	.byte	0x02, 0x03, 0x00, 0x00, 0x02, 0x06, 0x01, 0x00, 0x04, 0x0b, 0x08, 0x00, 0x09, 0x00, 0x00, 0x00
        /*0020*/ 	.byte	0x00, 0x00, 0x00, 0x00


//--------------------- .nv.info._Z27fft256_shared_memory_kernelPK6float2PS_i --------------------------
	.section	.nv.info._Z27fft256_shared_memory_kernelPK6float2PS_i,"",@"SHT_CUDA_INFO"
	.sectionflags	@""
	.align	4


	//----- nvinfo : EIATTR_CUDA_API_VERSION
	.align		4
        /*0000*/ 	.byte	0x04, 0x37
        /*0002*/ 	.short	(.L_9 - .L_8)
.L_8:
        /*0004*/ 	.word	0x00000082


	//----- nvinfo : EIATTR_KPARAM_INFO
	.align		4
.L_9:
        /*0008*/ 	.byte	0x04, 0x17
        /*000a*/ 	.short	(.L_11 - .L_10)
.L_10:
        /*000c*/ 	.word	0x00000000
        /*0010*/ 	.short	0x0002
        /*0012*/ 	.short	0x0010
        /*0014*/ 	.byte	0x00, 0xf0, 0x11, 0x00


	//----- nvinfo : EIATTR_KPARAM_INFO
	.align		4
.L_11:
        /*0018*/ 	.byte	0x04, 0x17
        /*001a*/ 	.short	(.L_13 - .L_12)
.L_12:
        /*001c*/ 	.word	0x00000000
        /*0020*/ 	.short	0x0001
        /*0022*/ 	.short	0x0008
        /*0024*/ 	.byte	0x00, 0xf5, 0x21, 0x00


	//----- nvinfo : EIATTR_KPARAM_INFO
	.align		4
.L_13:
        /*0028*/ 	.byte	0x04, 0x17
        /*002a*/ 	.short	(.L_15 - .L_14)
.L_14:
        /*002c*/ 	.word	0x00000000
        /*0030*/ 	.short	0x0000
        /*0032*/ 	.short	0x0000
        /*0034*/ 	.byte	0x00, 0xf5, 0x21, 0x00


	//----- nvinfo : EIATTR_SPARSE_MMA_MASK
	.align		4
.L_15:
        /*0038*/ 	.byte	0x03, 0x50
        /*003a*/ 	.short	0x0000


	//----- nvinfo : EIATTR_MAXREG_COUNT
	.align		4
        /*003c*/ 	.byte	0x03, 0x1b
        /*003e*/ 	.short	0x00ff


	//----- nvinfo : EIATTR_NUM_BARRIERS
	.align		4
        /*0040*/ 	.byte	0x02, 0x4c
        /*0042*/ 	.byte	0x01
	.zero		1


	//----- nvinfo : EIATTR_MERCURY_ISA_VERSION
	.align		4
        /*0044*/ 	.byte	0x03, 0x5f
        /*0046*/ 	.short	0x0101


	//----- nvinfo : EIATTR_VRC_CTA_INIT_COUNT
	.align		4
        /*0048*/ 	.byte	0x02, 0x4a
	.zero		1
	.zero		1


	//----- nvinfo : EIATTR_EXIT_INSTR_OFFSETS
	.align		4
        /*004c*/ 	.byte	0x04, 0x1c
        /*004e*/ 	.short	(.L_17 - .L_16)


	//   ....[0]....
.L_16:
        /*0050*/ 	.word	0x00000040


	//   ....[1]....
        /*0054*/ 	.word	0x00000e90


	//----- nvinfo : EIATTR_CRS_STACK_SIZE
	.align		4
.L_17:
        /*0058*/ 	.byte	0x04, 0x1e
        /*005a*/ 	.short	(.L_19 - .L_18)
.L_18:
        /*005c*/ 	.word	0x00000000


	//----- nvinfo : EIATTR_CBANK_PARAM_SIZE
	.align		4
.L_19:
        /*0060*/ 	.byte	0x03, 0x19
        /*0062*/ 	.short	0x0014


	//----- nvinfo : EIATTR_PARAM_CBANK
	.align		4
        /*0064*/ 	.byte	0x04, 0x0a
        /*0066*/ 	.short	(.L_21 - .L_20)
	.align		4
.L_20:
        /*0068*/ 	.word	index@(.nv.constant0._Z27fft256_shared_memory_kernelPK6float2PS_i)
        /*006c*/ 	.short	0x0380
        /*006e*/ 	.short	0x0014


	//----- nvinfo : EIATTR_SW_WAR
	.align		4
.L_21:
        /*0070*/ 	.byte	0x04, 0x36
        /*0072*/ 	.short	(.L_23 - .L_22)
.L_22:
        /*0074*/ 	.word	0x00000008
.L_23:


//--------------------- .nv.callgraph             --------------------------
	.section	.nv.callgraph,"",@"SHT_CUDA_CALLGRAPH"
	.align	4
	.sectionentsize	8
	.align		4
        /*0000*/ 	.word	0x00000000
	.align		4
        /*0004*/ 	.word	0xffffffff
	.align		4
        /*0008*/ 	.word	0x00000000
	.align		4
        /*000c*/ 	.word	0xfffffffe
	.align		4
        /*0010*/ 	.word	0x00000000
	.align		4
        /*0014*/ 	.word	0xfffffffd
	.align		4
        /*0018*/ 	.word	0x00000000
	.align		4
        /*001c*/ 	.word	0xfffffffc


//--------------------- .nv.constant3             --------------------------
	.section	.nv.constant3,"a",@progbits
	.align	4
.nv.constant3:
	.type		cos_table_256_shared,@object
	.size		cos_table_256_shared,(sin_table_256_shared - cos_table_256_shared)
cos_table_256_shared:
	.zero		512
	.type		sin_table_256_shared,@object
	.size		sin_table_256_shared,(.L_1 - sin_table_256_shared)
sin_table_256_shared:
	.zero		512
.L_1:


//--------------------- .text._Z27fft256_shared_memory_kernelPK6float2PS_i --------------------------
	.section	.text._Z27fft256_shared_memory_kernelPK6float2PS_i,"ax",@progbits
	.align	128
        .global         _Z27fft256_shared_memory_kernelPK6float2PS_i
        .type           _Z27fft256_shared_memory_kernelPK6float2PS_i,@function
        .size           _Z27fft256_shared_memory_kernelPK6float2PS_i,(.L_x_17 - _Z27fft256_shared_memory_kernelPK6float2PS_i)
        .other          _Z27fft256_shared_memory_kernelPK6float2PS_i,@"STO_CUDA_ENTRY STV_DEFAULT"
_Z27fft256_shared_memory_kernelPK6float2PS_i:
.text._Z27fft256_shared_memory_kernelPK6float2PS_i:
[----:B------:R-:W-:Y:S01]  /*0000*/  LDC R1, c[0x0][0x37c] ;  /* 0x0000df00ff017b82 */ /* 0x000fe20000000800 */
[----:B------:R-:W0:Y:S01]  /*0010*/  S2R R3, SR_CTAID.X ;  /* 0x0000000000037919 */ /* 0x000e220000002500 */
[----:B------:R-:W0:Y:S02]  /*0020*/  LDCU UR4, c[0x0][0x390] ;  /* 0x00007200ff0477ac */ /* 0x000e240008000800 */
[----:B0-----:R-:W-:-:S13]  /*0030*/  ISETP.GE.AND P0, PT, R3, UR4, PT ;  /* 0x0000000403007c0c */ /* 0x001fda000bf06270 */
[----:B------:R-:W-:Y:S05]  /*0040*/  @P0 EXIT ;  /* 0x000000000000094d */ /* 0x000fea0003800000 */
[----:B------:R-:W0:Y:S01]  /*0050*/  S2R R0, SR_TID.X ;  /* 0x0000000000007919 */ /* 0x000e220000002100 */
[----:B------:R-:W1:Y:S01]  /*0060*/  LDC.64 R6, c[0x0][0x380] ;  /* 0x0000e000ff067b82 */ /* 0x000e620000000a00 */
[----:B------:R-:W2:Y:S01]  /*0070*/  LDCU.64 UR6, c[0x0][0x358] ;  /* 0x00006b00ff0677ac */ /* 0x000ea20008000a00 */
[----:B0-----:R-:W-:-:S05]  /*0080*/  LEA R2, R3, R0, 0x8 ;  /* 0x0000000003027211 */ /* 0x001fca00078e40ff */
[----:B-1----:R-:W-:-:S06]  /*0090*/  IMAD.WIDE.U32 R6, R2, 0x8, R6 ;  /* 0x0000000802067825 */ /* 0x002fcc00078e0006 */
[----:B--2---:R-:W2:Y:S01]  /*00a0*/  LDG.E.64 R6, desc[UR6][R6.64] ;  /* 0x0000000606067981 */ /* 0x004ea2000c1e1b00 */
[C---:B------:R-:W-:Y:S01]  /*00b0*/  SHF.L.U32 R3, R0.reuse, 0x4, RZ ;  /* 0x0000000400037819 */ /* 0x040fe200000006ff */
[----:B------:R-:W0:Y:S01]  /*00c0*/  S2UR UR5, SR_CgaCtaId ;  /* 0x00000000000579c3 */ /* 0x000e220000008800 */
[C---:B------:R-:W-:Y:S01]  /*00d0*/  SHF.L.U32 R4, R0.reuse, 0x2, RZ ;  /* 0x0000000200047819 */ /* 0x040fe200000006ff */
[----:B------:R-:W-:Y:S01]  /*00e0*/  UMOV UR4, 0x400 ;  /* 0x0000040000047882 */ /* 0x000fe20000000000 */
[----:B------:R-:W-:Y:S01]  /*00f0*/  LOP3.LUT R3, R3, 0x10, RZ, 0xc0, !PT ;  /* 0x0000001003037812 */ /* 0x000fe200078ec0ff */
[----:B------:R-:W-:Y:S01]  /*0100*/  BSSY.RECONVERGENT B0, `(.L_x_0) ;  /* 0x0000032000007945 */ /* 0x000fe20003800200 */
[----:B------:R-:W-:Y:S02]  /*0110*/  SHF.R.U32.HI R5, RZ, 0x2, R0 ;  /* 0x00000002ff057819 */ /* 0x000fe40000011600 */
[----:B------:R-:W-:Y:S02]  /*0120*/  LOP3.LUT R3, R3, 0x8, R4, 0xf8, !PT ;  /* 0x0000000803037812 */ /* 0x000fe400078ef804 */
[----:B------:R-:W-:-:S02]  /*0130*/  LOP3.LUT R15, R0, 0x3, RZ, 0xc0, !PT ;  /* 0x00000003000f7812 */ /* 0x000fc400078ec0ff */
[--C-:B------:R-:W-:Y:S02]  /*0140*/  LOP3.LUT R4, R3, 0x4, R0.reuse, 0xf8, !PT ;  /* 0x0000000403047812 */ /* 0x100fe400078ef800 */
[--C-:B------:R-:W-:Y:S02]  /*0150*/  SHF.R.U32.HI R3, RZ, 0x4, R0.reuse ;  /* 0x00000004ff037819 */ /* 0x100fe40000011600 */
[----:B------:R-:W-:Y:S02]  /*0160*/  LOP3.LUT R4, R4, 0x2, R5, 0xf8, !PT ;  /* 0x0000000204047812 */ /* 0x000fe400078ef805 */
[----:B------:R-:W-:Y:S02]  /*0170*/  LOP3.LUT R9, R3, 0x2, RZ, 0xc0, !PT ;  /* 0x0000000203097812 */ /* 0x000fe400078ec0ff */
[----:B------:R-:W-:Y:S02]  /*0180*/  LOP3.LUT R4, R4, 0x1, R3, 0xf8, !PT ;  /* 0x0000000104047812 */ /* 0x000fe400078ef803 */
[----:B------:R-:W-:-:S02]  /*0190*/  SHF.R.U32.HI R5, RZ, 0x6, R0 ;  /* 0x00000006ff057819 */ /* 0x000fc40000011600 */
[----:B------:R-:W-:Y:S01]  /*01a0*/  LEA R4, R4, R9, 0x2 ;  /* 0x0000000904047211 */ /* 0x000fe200078e10ff */
[----:B0-----:R-:W-:Y:S01]  /*01b0*/  ULEA UR4, UR5, UR4, 0x18 ;  /* 0x0000000405047291 */ /* 0x001fe2000f8ec0ff */
[----:B------:R-:W-:Y:S02]  /*01c0*/  LOP3.LUT R5, R5, 0x1, RZ, 0xc0, !PT ;  /* 0x0000000105057812 */ /* 0x000fe400078ec0ff */
[----:B------:R-:W-:Y:S02]  /*01d0*/  LOP3.LUT R3, R3, 0x8, RZ, 0xc0, !PT ;  /* 0x0000000803037812 */ /* 0x000fe400078ec0ff */
[----:B------:R-:W-:Y:S02]  /*01e0*/  IADD3 R4, PT, PT, R4, R5, RZ ;  /* 0x0000000504047210 */ /* 0x000fe40007ffe0ff */
[----:B------:R-:W-:Y:S02]  /*01f0*/  LOP3.LUT R5, R0, 0x1, RZ, 0xc0, !PT ;  /* 0x0000000100057812 */ /* 0x000fe400078ec0ff */
[----:B------:R-:W-:-:S02]  /*0200*/  LEA R10, R4, R3, 0x4 ;  /* 0x00000003040a7211 */ /* 0x000fc400078e20ff */
[----:B------:R-:W-:Y:S02]  /*0210*/  ISETP.NE.U32.AND P6, PT, R5, 0x1, PT ;  /* 0x000000010500780c */ /* 0x000fe40003fc5070 */
[----:B------:R-:W-:Y:S02]  /*0220*/  ISETP.GT.U32.AND P2, PT, R15, 0x1, PT ;  /* 0x000000010f00780c */ /* 0x000fe40003f44070 */
[C---:B------:R-:W-:Y:S02]  /*0230*/  LOP3.LUT R14, R0.reuse, 0x7, RZ, 0xc0, !PT ;  /* 0x00000007000e7812 */ /* 0x040fe400078ec0ff */
[C---:B------:R-:W-:Y:S02]  /*0240*/  LOP3.LUT R9, R0.reuse, 0xf, RZ, 0xc0, !PT ;  /* 0x0000000f00097812 */ /* 0x040fe400078ec0ff */
[C---:B------:R-:W-:Y:S02]  /*0250*/  LOP3.LUT R8, R0.reuse, 0x1f, RZ, 0xc0, !PT ;  /* 0x0000001f00087812 */ /* 0x040fe400078ec0ff */
[----:B------:R-:W-:-:S02]  /*0260*/  LOP3.LUT R3, R0, 0x3f, RZ, 0xc0, !PT ;  /* 0x0000003f00037812 */ /* 0x000fc400078ec0ff */
[C---:B------:R-:W-:Y:S02]  /*0270*/  LOP3.LUT R4, R0.reuse, 0x7f, RZ, 0xc0, !PT ;  /* 0x0000007f00047812 */ /* 0x040fe400078ec0ff */
[----:B------:R-:W-:Y:S02]  /*0280*/  LOP3.LUT R5, R0, 0xff, RZ, 0xc0, !PT ;  /* 0x000000ff00057812 */ /* 0x000fe400078ec0ff */
[----:B------:R-:W-:Y:S02]  /*0290*/  ISETP.GT.U32.AND P0, PT, R14, 0x3, PT ;  /* 0x000000030e00780c */ /* 0x000fe40003f04070 */
[----:B------:R-:W-:Y:S02]  /*02a0*/  ISETP.GT.U32.AND P1, PT, R9, 0x7, PT ;  /* 0x000000070900780c */ /* 0x000fe40003f24070 */
[----:B------:R-:W-:Y:S02]  /*02b0*/  ISETP.GT.U32.AND P3, PT, R3, 0x1f, PT ;  /* 0x0000001f0300780c */ /* 0x000fe40003f64070 */
[----:B------:R-:W-:-:S02]  /*02c0*/  ISETP.GT.U32.AND P4, PT, R4, 0x3f, PT ;  /* 0x0000003f0400780c */ /* 0x000fc40003f84070 */
[----:B------:R-:W-:Y:S01]  /*02d0*/  ISETP.GT.U32.AND P5, PT, R5, 0x7f, PT ;  /* 0x0000007f0500780c */ /* 0x000fe20003fa4070 */
[----:B--2---:R0:W-:Y:S02]  /*02e0*/  STS.64 [R10+UR4], R6 ;  /* 0x000000060a007988 */ /* 0x0041e40008000a04 */
[----:B0-----:R-:W-:Y:S01]  /*02f0*/  P2R R6, PR, RZ, 0x4 ;  /* 0x00000004ff067803 */ /* 0x001fe20000000000 */
[----:B------:R-:W-:Y:S01]  /*0300*/  BAR.SYNC.DEFER_BLOCKING 0x0 ;  /* 0x0000000000007b1d */ /* 0x000fe20000010000 */
[----:B------:R-:W-:Y:S02]  /*0310*/  ISETP.GT.U32.AND P2, PT, R8, 0xf, PT ;  /* 0x0000000f0800780c */ /* 0x000fe40003f44070 */
[----:B------:R-:W-:-:S03]  /*0320*/  LEA R6, R0, UR4, 0x3 ;  /* 0x0000000400067c11 */ /* 0x000fc6000f8e18ff */
[----:B------:R-:W-:Y:S08]  /*0330*/  @!P6 BRA `(.L_x_1) ;  /* 0x000000000038e947 */ /* 0x000ff00003800000 */
[----:B------:R-:W0:Y:S01]  /*0340*/  LDS.64 R12, [R6+0x8] ;  /* 0x00000800060c7984 */ /* 0x000e220000000a00 */
[----:B------:R-:W0:Y:S03]  /*0350*/  LDCU UR8, c[0x3][URZ] ;  /* 0x00c00000ff0877ac */ /* 0x000e260008000800 */
[----:B------:R-:W1:Y:S01]  /*0360*/  LDS.64 R10, [R6] ;  /* 0x00000000060a7984 */ /* 0x000e620000000a00 */
[----:B------:R-:W2:Y:S01]  /*0370*/  LDCU UR5, c[0x3][0x200] ;  /* 0x00c04000ff0577ac */ /* 0x000ea20008000800 */
[C---:B0-----:R-:W-:Y:S01]  /*0380*/  FMUL R7, R13.reuse, UR8 ;  /* 0x000000080d077c20 */ /* 0x041fe20008400000 */
[----:B--2---:R-:W-:-:S03]  /*0390*/  FMUL R13, R13, UR5 ;  /* 0x000000050d0d7c20 */ /* 0x004fc60008400000 */
[C---:B------:R-:W-:Y:S01]  /*03a0*/  FFMA R16, R12.reuse, UR5, R7 ;  /* 0x000000050c107c23 */ /* 0x040fe20008000007 */
[----:B------:R-:W-:-:S03]  /*03b0*/  FFMA R7, R12, UR8, -R13 ;  /* 0x000000080c077c23 */ /* 0x000fc6000800080d */
[C-C-:B-1----:R-:W-:Y:S01]  /*03c0*/  FADD R13, R11.reuse, R16.reuse ;  /* 0x000000100b0d7221 */ /* 0x142fe20000000000 */
[C-C-:B------:R-:W-:Y:S01]  /*03d0*/  FADD R12, R10.reuse, R7.reuse ;  /* 0x000000070a0c7221 */ /* 0x140fe20000000000 */
[----:B------:R-:W-:Y:S01]  /*03e0*/  FADD R11, R11, -R16 ;  /* 0x800000100b0b7221 */ /* 0x000fe20000000000 */
[----:B------:R-:W-:-:S03]  /*03f0*/  FADD R10, R10, -R7 ;  /* 0x800000070a0a7221 */ /* 0x000fc60000000000 */
[----:B------:R0:W-:Y:S04]  /*0400*/  STS.64 [R6], R12 ;  /* 0x0000000c06007388 */ /* 0x0001e80000000a00 */
[----:B------:R0:W-:Y:S02]  /*0410*/  STS.64 [R6+0x8], R10 ;  /* 0x0000080a06007388 */ /* 0x0001e40000000a00 */
.L_x_1:
[----:B------:R-:W-:Y:S05]  /*0420*/  BSYNC.RECONVERGENT B0 ;  /* 0x0000000000007941 */ /* 0x000fea0003800200 */
.L_x_0:
[----:B------:R-:W-:Y:S01]  /*0430*/  BAR.SYNC.DEFER_BLOCKING 0x0 ;  /* 0x0000000000007b1d */ /* 0x000fe20000010000 */
[----:B------:R-:W-:-:S05]  /*0440*/  ISETP.GT.U32.AND P6, PT, R15, 0x1, PT ;  /* 0x000000010f00780c */ /* 0x000fca0003fc4070 */
[----:B------:R-:W-:Y:S08]  /*0450*/  BSSY.RECONVERGENT B0, `(.L_x_2) ;  /* 0x0000015000007945 */ /* 0x000ff00003800200 */
[----:B------:R-:W-:Y:S05]  /*0460*/  @P6 BRA `(.L_x_3) ;  /* 0x00000000004c6947 */ /* 0x000fea0003800000 */
[----:B------:R-:W-:Y:S02]  /*0470*/  SHF.L.U32 R15, R15, 0x6, RZ ;  /* 0x000000060f0f7819 */ /* 0x000fe400000006ff */
[----:B------:R-:W-:Y:S02]  /*0480*/  LOP3.LUT R7, R0, 0x3fc, RZ, 0xc0, !PT ;  /* 0x000003fc00077812 */ /* 0x000fe400078ec0ff */
[----:B------:R-:W-:Y:S02]  /*0490*/  SHF.L.U32 R15, R15, 0x2, RZ ;  /* 0x000000020f0f7819 */ /* 0x000fe400000006ff */
[----:B------:R-:W-:Y:S02]  /*04a0*/  LOP3.LUT R7, R7, 0x3, R0, 0xf8, !PT ;  /* 0x0000000307077812 */ /* 0x000fe400078ef800 */
[----:B------:R-:W1:Y:S02]  /*04b0*/  LDC R16, c[0x3][R15] ;  /* 0x00c000000f107b82 */ /* 0x000e640000000800 */
[----:B------:R-:W-:-:S05]  /*04c0*/  LEA R7, R7, UR4, 0x3 ;  /* 0x0000000407077c11 */ /* 0x000fca000f8e18ff */
[----:B0-----:R-:W1:Y:S01]  /*04d0*/  LDS.64 R12, [R7+0x10] ;  /* 0x00001000070c7984 */ /* 0x001e620000000a00 */
[----:B------:R-:W0:Y:S03]  /*04e0*/  LDC R17, c[0x3][R15+0x200] ;  /* 0x00c080000f117b82 */ /* 0x000e260000000800 */
[----:B------:R-:W2:Y:S01]  /*04f0*/  LDS.64 R10, [R7] ;  /* 0x00000000070a7984 */ /* 0x000ea20000000a00 */
[-C--:B-1----:R-:W-:Y:S01]  /*0500*/  FMUL R18, R16, R13.reuse ;  /* 0x0000000d10127220 */ /* 0x082fe20000400000 */
[----:B0-----:R-:W-:-:S03]  /*0510*/  FMUL R13, R17, R13 ;  /* 0x0000000d110d7220 */ /* 0x001fc60000400000 */
[-C--:B------:R-:W-:Y:S01]  /*0520*/  FFMA R18, R17, R12.reuse, R18 ;  /* 0x0000000c11127223 */ /* 0x080fe20000000012 */
[----:B------:R-:W-:-:S03]  /*0530*/  FFMA R17, R16, R12, -R13 ;  /* 0x0000000c10117223 */ /* 0x000fc6000000080d */
[C-C-:B--2---:R-:W-:Y:S01]  /*0540*/  FADD R13, R11.reuse, R18.reuse ;  /* 0x000000120b0d7221 */ /* 0x144fe20000000000 */
[----:B------:R-:W-:Y:S01]  /*0550*/  FADD R11, R11, -R18 ;  /* 0x800000120b0b7221 */ /* 0x000fe20000000000 */
[C-C-:B------:R-:W-:Y:S01]  /*0560*/  FADD R12, R10.reuse, R17.reuse ;  /* 0x000000110a0c7221 */ /* 0x140fe20000000000 */
[----:B------:R-:W-:-:S04]  /*0570*/  FADD R10, R10, -R17 ;  /* 0x800000110a0a7221 */ /* 0x000fc80000000000 */
[----:B------:R1:W-:Y:S04]  /*0580*/  STS.64 [R7], R12 ;  /* 0x0000000c07007388 */ /* 0x0003e80000000a00 */
[----:B------:R1:W-:Y:S02]  /*0590*/  STS.64 [R7+0x10], R10 ;  /* 0x0000100a07007388 */ /* 0x0003e40000000a00 */
.L_x_3:
[----:B------:R-:W-:Y:S05]  /*05a0*/  BSYNC.RECONVERGENT B0 ;  /* 0x0000000000007941 */ /* 0x000fea0003800200 */
.L_x_2:
[----:B------:R-:W-:Y:S06]  /*05b0*/  BAR.SYNC.DEFER_BLOCKING 0x0 ;  /* 0x0000000000007b1d */ /* 0x000fec0000010000 */
[----:B------:R-:W-:Y:S04]  /*05c0*/  BSSY.RECONVERGENT B0, `(.L_x_4) ;  /* 0x0000015000007945 */ /* 0x000fe80003800200 */
[----:B------:R-:W-:Y:S05]  /*05d0*/  @P0 BRA `(.L_x_5) ;  /* 0x00000000004c0947 */ /* 0x000fea0003800000 */
[----:B------:R-:W-:Y:S01]  /*05e0*/  IMAD.SHL.U32 R14, R14, 0x20, RZ ;  /* 0x000000200e0e7824 */ /* 0x000fe200078e00ff */
[----:B-1----:R-:W-:-:S04]  /*05f0*/  LOP3.LUT R7, R0, 0x3f8, RZ, 0xc0, !PT ;  /* 0x000003f800077812 */ /* 0x002fc800078ec0ff */
        /* <DEDUP_REMOVED lines=17> */
.L_x_5:
[----:B------:R-:W-:Y:S05]  /*0710*/  BSYNC.RECONVERGENT B0 ;  /* 0x0000000000007941 */ /* 0x000fea0003800200 */
.L_x_4:
[----:B------:R-:W-:Y:S06]  /*0720*/  BAR.SYNC.DEFER_BLOCKING 0x0 ;  /* 0x0000000000007b1d */ /* 0x000fec0000010000 */
[----:B------:R-:W-:Y:S04]  /*0730*/  BSSY.RECONVERGENT B0, `(.L_x_6) ;  /* 0x0000015000007945 */ /* 0x000fe80003800200 */
[----:B------:R-:W-:Y:S05]  /*0740*/  @P1 BRA `(.L_x_7) ;  /* 0x00000000004c1947 */ /* 0x000fea0003800000 */
[----:B------:R-:W-:Y:S02]  /*0750*/  SHF.L.U32 R9, R9, 0x4, RZ ;  /* 0x0000000409097819 */ /* 0x000fe400000006ff */
[----:B-12---:R-:W-:Y:S02]  /*0760*/  LOP3.LUT R7, R0, 0x3f0, RZ, 0xc0, !PT ;  /* 0x000003f000077812 */ /* 0x006fe400078ec0ff */
        /* <DEDUP_REMOVED lines=17> */
.L_x_7:
[----:B------:R-:W-:Y:S05]  /*0880*/  BSYNC.RECONVERGENT B0 ;  /* 0x0000000000007941 */ /* 0x000fea0003800200 */
.L_x_6:
[----:B------:R-:W-:Y:S06]  /*0890*/  BAR.SYNC.DEFER_BLOCKING 0x0 ;  /* 0x0000000000007b1d */ /* 0x000fec0000010000 */
[----:B------:R-:W-:Y:S04]  /*08a0*/  BSSY.RECONVERGENT B0, `(.L_x_8) ;  /* 0x0000015000007945 */ /* 0x000fe80003800200 */
[----:B------:R-:W-:Y:S05]  /*08b0*/  @P2 BRA `(.L_x_9) ;  /* 0x00000000004c2947 */ /* 0x000fea0003800000 */
[----:B------:R-:W-:Y:S02]  /*08c0*/  SHF.L.U32 R8, R8, 0x3, RZ ;  /* 0x0000000308087819 */ /* 0x000fe400000006ff */
[----:B-123--:R-:W-:-:S03]  /*08d0*/  LOP3.LUT R7, R0, 0x3e0, RZ, 0xc0, !PT ;  /* 0x000003e000077812 */ /* 0x00efc600078ec0ff */
[----:B0-----:R-:W-:Y:S01]  /*08e0*/  IMAD.SHL.U32 R10, R8, 0x4, RZ ;  /* 0x00000004080a7824 */ /* 0x001fe200078e00ff */
[----:B------:R-:W-:-:S03]  /*08f0*/  LOP3.LUT R7, R7, 0x1f, R0, 0xf8, !PT ;  /* 0x0000001f07077812 */ /* 0x000fc600078ef800 */
[----:B------:R-:W0:Y:S01]  /*0900*/  LDC R11, c[0x3][R10] ;  /* 0x00c000000a0b7b82 */ /* 0x000e220000000800 */
[----:B------:R-:W-:-:S05]  /*0910*/  LEA R7, R7, UR4, 0x3 ;  /* 0x0000000407077c11 */ /* 0x000fca000f8e18ff */
[----:B------:R-:W0:Y:S02]  /*0920*/  LDS.64 R14, [R7+0x80] ;  /* 0x00008000070e7984 */ /* 0x000e240000000a00 */
[----:B------:R-:W1:Y:S02]  /*0930*/  LDC R12, c[0x3][R10+0x200] ;  /* 0x00c080000a0c7b82 */ /* 0x000e640000000800 */
[----:B------:R-:W2:Y:S01]  /*0940*/  LDS.64 R8, [R7] ;  /* 0x0000000007087984 */ /* 0x000ea20000000a00 */
[-C--:B0-----:R-:W-:Y:S01]  /*0950*/  FMUL R13, R11, R15.reuse ;  /* 0x0000000f0b0d7220 */ /* 0x081fe20000400000 */
[----:B-1----:R-:W-:-:S03]  /*0960*/  FMUL R16, R12, R15 ;  /* 0x0000000f0c107220 */ /* 0x002fc60000400000 */
        /* <DEDUP_REMOVED lines=8> */
.L_x_9:
[----:B------:R-:W-:Y:S05]  /*09f0*/  BSYNC.RECONVERGENT B0 ;  /* 0x0000000000007941 */ /* 0x000fea0003800200 */
.L_x_8:
[----:B------:R-:W-:Y:S06]  /*0a00*/  BAR.SYNC.DEFER_BLOCKING 0x0 ;  /* 0x0000000000007b1d */ /* 0x000fec0000010000 */
[----:B------:R-:W-:Y:S04]  /*0a10*/  BSSY.RECONVERGENT B0, `(.L_x_10) ;  /* 0x0000015000007945 */ /* 0x000fe80003800200 */
[----:B------:R-:W-:Y:S05]  /*0a20*/  @P3 BRA `(.L_x_11) ;  /* 0x00000000004c3947 */ /* 0x000fea0003800000 */
[----:B-1234-:R-:W-:Y:S02]  /*0a30*/  SHF.L.U32 R7, R3, 0x2, RZ ;  /* 0x0000000203077819 */ /* 0x01efe400000006ff */
[----:B------:R-:W-:Y:S02]  /*0a40*/  LOP3.LUT R3, R0, 0x3c0, RZ, 0xc0, !PT ;  /* 0x000003c000037812 */ /* 0x000fe400078ec0ff */
[----:B------:R-:W-:Y:S02]  /*0a50*/  SHF.L.U32 R7, R7, 0x2, RZ ;  /* 0x0000000207077819 */ /* 0x000fe400000006ff */
[----:B------:R-:W-:Y:S02]  /*0a60*/  LOP3.LUT R3, R3, 0x3f, R0, 0xf8, !PT ;  /* 0x0000003f03037812 */ /* 0x000fe400078ef800 */
[----:B0-----:R-:W0:Y:S02]  /*0a70*/  LDC R10, c[0x3][R7] ;  /* 0x00c00000070a7b82 */ /* 0x001e240000000800 */
[----:B------:R-:W-:-:S05]  /*0a80*/  LEA R3, R3, UR4, 0x3 ;  /* 0x0000000403037c11 */ /* 0x000fca000f8e18ff */
[----:B------:R-:W0:Y:S01]  /*0a90*/  LDS.64 R12, [R3+0x100] ;  /* 0x00010000030c7984 */ /* 0x000e220000000a00 */
[----:B------:R-:W1:Y:S03]  /*0aa0*/  LDC R11, c[0x3][R7+0x200] ;  /* 0x00c08000070b7b82 */ /* 0x000e660000000800 */
        /* <DEDUP_REMOVED lines=11> */
.L_x_11:
[----:B------:R-:W-:Y:S05]  /*0b60*/  BSYNC.RECONVERGENT B0 ;  /* 0x0000000000007941 */ /* 0x000fea0003800200 */
.L_x_10:
[----:B------:R-:W-:Y:S06]  /*0b70*/  BAR.SYNC.DEFER_BLOCKING 0x0 ;  /* 0x0000000000007b1d */ /* 0x000fec0000010000 */
[----:B------:R-:W-:Y:S04]  /*0b80*/  BSSY.RECONVERGENT B0, `(.L_x_12) ;  /* 0x0000015000007945 */ /* 0x000fe80003800200 */
[----:B------:R-:W-:Y:S05]  /*0b90*/  @P4 BRA `(.L_x_13) ;  /* 0x00000000004c4947 */ /* 0x000fea0003800000 */
[----:B------:R-:W-:Y:S02]  /*0ba0*/  SHF.L.U32 R4, R4, 0x1, RZ ;  /* 0x0000000104047819 */ /* 0x000fe400000006ff */
[----:B0-----:R-:W-:Y:S02]  /*0bb0*/  LOP3.LUT R3, R0, 0x380, RZ, 0xc0, !PT ;  /* 0x0000038000037812 */ /* 0x001fe400078ec0ff */
[----:B------:R-:W-:Y:S02]  /*0bc0*/  SHF.L.U32 R4, R4, 0x2, RZ ;  /* 0x0000000204047819 */ /* 0x000fe400000006ff */
[----:B------:R-:W-:Y:S02]  /*0bd0*/  LOP3.LUT R3, R3, 0x7f, R0, 0xf8, !PT ;  /* 0x0000007f03037812 */ /* 0x000fe400078ef800 */
[----:B-1234-:R-:W0:Y:S02]  /*0be0*/  LDC R7, c[0x3][R4] ;  /* 0x00c0000004077b82 */ /* 0x01ee240000000800 */
        /* <DEDUP_REMOVED lines=14> */
.L_x_13:
[----:B------:R-:W-:Y:S05]  /*0cd0*/  BSYNC.RECONVERGENT B0 ;  /* 0x0000000000007941 */ /* 0x000fea0003800200 */
.L_x_12:
[----:B------:R-:W-:Y:S06]  /*0ce0*/  BAR.SYNC.DEFER_BLOCKING 0x0 ;  /* 0x0000000000007b1d */ /* 0x000fec0000010000 */
[----:B------:R-:W-:Y:S04]  /*0cf0*/  BSSY.RECONVERGENT B0, `(.L_x_14) ;  /* 0x0000014000007945 */ /* 0x000fe80003800200 */
[----:B------:R-:W-:Y:S05]  /*0d00*/  @P5 BRA `(.L_x_15) ;  /* 0x0000000000485947 */ /* 0x000fea0003800000 */
[----:B0-----:R-:W-:Y:S02]  /*0d10*/  LOP3.LUT R3, R0, 0x300, RZ, 0xc0, !PT ;  /* 0x0000030000037812 */ /* 0x001fe400078ec0ff */
[----:B------:R-:W-:Y:S02]  /*0d20*/  SHF.L.U32 R5, R5, 0x2, RZ ;  /* 0x0000000205057819 */ /* 0x000fe400000006ff */
[----:B------:R-:W-:Y:S02]  /*0d30*/  LOP3.LUT R3, R3, 0xff, R0, 0xf8, !PT ;  /* 0x000000ff03037812 */ /* 0x000fe400078ef800 */
[----:B------:R-:W0:Y:S02]  /*0d40*/  LDC R0, c[0x3][R5] ;  /* 0x00c0000005007b82 */ /* 0x000e240000000800 */
[----:B------:R-:W-:-:S05]  /*0d50*/  LEA R3, R3, UR4, 0x3 ;  /* 0x0000000403037c11 */ /* 0x000fca000f8e18ff */
[----:B-123--:R-:W0:Y:S01]  /*0d60*/  LDS.64 R10, [R3+0x400] ;  /* 0x00040000030a7984 */ /* 0x00ee220000000a00 */
[----:B------:R-:W1:Y:S03]  /*0d70*/  LDC R4, c[0x3][R5+0x200] ;  /* 0x00c0800005047b82 */ /* 0x000e660000000800 */
[----:B----4-:R-:W2:Y:S01]  /*0d80*/  LDS.64 R8, [R3] ;  /* 0x0000000003087984 */ /* 0x010ea20000000a00 */
        /* <DEDUP_REMOVED lines=10> */
.L_x_15:
[----:B------:R-:W-:Y:S05]  /*0e30*/  BSYNC.RECONVERGENT B0 ;  /* 0x0000000000007941 */ /* 0x000fea0003800200 */
.L_x_14:
[----:B------:R-:W-:Y:S08]  /*0e40*/  BAR.SYNC.DEFER_BLOCKING 0x0 ;  /* 0x0000000000007b1d */ /* 0x000ff00000010000 */
[----:B------:R-:W5:Y:S01]  /*0e50*/  LDC.64 R4, c[0x0][0x388] ;  /* 0x0000e200ff047b82 */ /* 0x000f620000000a00 */
[----:B01234-:R-:W0:Y:S01]  /*0e60*/  LDS.64 R6, [R6] ;  /* 0x0000000006067984 */ /* 0x01fe220000000a00 */
[----:B-----5:R-:W-:-:S05]  /*0e70*/  IMAD.WIDE.U32 R2, R2, 0x8, R4 ;  /* 0x0000000802027825 */ /* 0x020fca00078e0004 */
[----:B0-----:R-:W-:Y:S01]  /*0e80*/  STG.E.64 desc[UR6][R2.64], R6 ;  /* 0x0000000602007986 */ /* 0x001fe2000c101b06 */
[----:B------:R-:W-:Y:S05]  /*0e90*/  EXIT ;  /* 0x000000000000794d */ /* 0x000fea0003800000 */
.L_x_16:
[----:B------:R-:W-:-:S00]  /*0ea0*/  BRA `(.L_x_16) ;  /* 0xfffffffc00fc7947 */ /* 0x000fc0000383ffff */
[----:B------:R-:W-:-:S00]  /*0eb0*/  NOP ;  /* 0x0000000000007918 */ /* 0x000fc00000000000 */
        /* <DEDUP_REMOVED lines=12> */
.L_x_17:


//--------------------- .nv.shared._Z27fft256_shared_memory_kernelPK6float2PS_i --------------------------
	.section	.nv.shared._Z27fft256_shared_memory_kernelPK6float2PS_i,"aw",@nobits
	.sectionflags	@""
	.align	8
.nv.shared._Z27fft256_shared_memory_kernelPK6float2PS_i:
	.zero		3072


//--------------------- .nv.shared.reserved.0     --------------------------
	.section	.nv.shared.reserved.0,"aw",@nobits
	.weak		__nv_reservedSMEM_offset_0_alias
	.size		__nv_reservedSMEM_offset_0_alias, 0, 64
	.other		__nv_reservedSMEM_offset_0_alias,@"STO_CUDA_RESERVED_SHARED STV_DEFAULT"
__nv_reservedSMEM_offset_0_alias:
	.zero		0
	.zero		64


//--------------------- .nv.constant0._Z27fft256_shared_memory_kernelPK6float2PS_i --------------------------
	.section	.nv.constant0._Z27fft256_shared_memory_kernelPK6float2PS_i,"a",@progbits
	.sectionflags	@""
	.align	4
.nv.constant0._Z27fft256_shared_memory_kernelPK6float2PS_i:
	.zero		916


//--------------------- SYMBOLS --------------------------

	.type		.nv.reservedSmem.offset0,@object
	.size		.nv.reservedSmem.offset0,0x4
	.type		.nv.reservedSmem.cap,@object
	.size		.nv.reservedSmem.cap,0x4
